//
// Generated by NVIDIA NVVM Compiler
//
// Compiler Build ID: CL-36424714
// Cuda compilation tools, release 13.0, V13.0.88
// Based on NVVM 20.0.0
//

.version 9.0
.target sm_100
.address_size 64

	// .globl	_Z22transpose_naive_kernelPfS_ii

.visible .entry _Z22transpose_naive_kernelPfS_ii(
	.param .u64 .ptr .align 1 _Z22transpose_naive_kernelPfS_ii_param_0,
	.param .u64 .ptr .align 1 _Z22transpose_naive_kernelPfS_ii_param_1,
	.param .u32 _Z22transpose_naive_kernelPfS_ii_param_2,
	.param .u32 _Z22transpose_naive_kernelPfS_ii_param_3
)
{
	.reg .b32 	%r<13>;
	.reg .b32 	%f<2>;
	.reg .b64 	%rd<9>;

	ld.param.u64 	%rd1, [_Z22transpose_naive_kernelPfS_ii_param_0];
	ld.param.u64 	%rd2, [_Z22transpose_naive_kernelPfS_ii_param_1];
	ld.param.u32 	%r1, [_Z22transpose_naive_kernelPfS_ii_param_2];
	ld.param.u32 	%r2, [_Z22transpose_naive_kernelPfS_ii_param_3];
	cvta.to.global.u64 	%rd3, %rd2;
	cvta.to.global.u64 	%rd4, %rd1;
	mov.u32 	%r3, %ctaid.x;
	shl.b32 	%r4, %r3, 4;
	mov.u32 	%r5, %tid.x;
	add.s32 	%r6, %r4, %r5;
	mov.u32 	%r7, %ctaid.y;
	shl.b32 	%r8, %r7, 4;
	mov.u32 	%r9, %tid.y;
	add.s32 	%r10, %r8, %r9;
	mad.lo.s32 	%r11, %r1, %r10, %r6;
	mad.lo.s32 	%r12, %r2, %r6, %r10;
	mul.wide.s32 	%rd5, %r11, 4;
	add.s64 	%rd6, %rd4, %rd5;
	ld.global.f32 	%f1, [%rd6];
	mul.wide.s32 	%rd7, %r12, 4;
	add.s64 	%rd8, %rd3, %rd7;
	st.global.f32 	[%rd8], %f1;
	ret;

}


// ===== COMPILED SASS (sm_100) =====

	.target	sm_100

	.elftype	@"ET_EXEC"


//--------------------- .note.nv.tkinfo           --------------------------
	.section	.note.nv.tkinfo,"",@"SHT_NOTE"
	.sectionflags	@"SHF_NOTE_NV_TKINFO"
	.tkinfo
        /*0018*/ 	.word	0x00000002
        /*0030*/ 	.string	""
        /*0030*/ 	.string	"ptxas"
        /*0030*/ 	.string	"Cuda compilation tools, release 13.0, V13.0.88"
        /*0030*/ 	.string	"Build cuda_13.0.r13.0/compiler.36424714_0"
        /*0030*/ 	.string	"-arch sm_100 -m 64 "



//--------------------- .note.nv.cuinfo           --------------------------
	.section	.note.nv.cuinfo,"",@"SHT_NOTE"
	.sectionflags	@"SHF_NOTE_NV_CUINFO"
        /*0018*/ 	.short	0x0002
        /*001a*/ 	.short	0x0064
        /*001c*/ 	.short	0x0082
	.zero		2


//--------------------- .nv.info                  --------------------------
	.section	.nv.info,"",@"SHT_CUDA_INFO"
	.align	4


	//----- nvinfo : EIATTR_REGCOUNT
	.align		4
        /*0000*/ 	.byte	0x04, 0x2f
        /*0002*/ 	.short	(.L_1 - .L_0)
	.align		4
.L_0:
        /*0004*/ 	.word	index@(_Z22transpose_naive_kernelPfS_ii)
        /*0008*/ 	.word	0x0000000a


	//----- nvinfo : EIATTR_FRAME_SIZE
	.align		4
.L_1:
        /*000c*/ 	.byte	0x04, 0x11
        /*000e*/ 	.short	(.L_3 - .L_2)
	.align		4
.L_2:
        /*0010*/ 	.word	index@(_Z22transpose_naive_kernelPfS_ii)
        /*0014*/ 	.word	0x00000000


	//----- nvinfo : EIATTR_MIN_STACK_SIZE
	.align		4
.L_3:
        /*0018*/ 	.byte	0x04, 0x12
        /*001a*/ 	.short	(.L_5 - .L_4)
	.align		4
.L_4:
        /*001c*/ 	.word	index@(_Z22transpose_naive_kernelPfS_ii)
        /*0020*/ 	.word	0x00000000
.L_5:


//--------------------- .nv.compat                --------------------------
	.section	.nv.compat,"",@"SHT_CUDA_COMPAT_INFO"
	.align	4
        /*0000*/ 	.byte	0x02, 0x09, 0x00, 0x00, 0x02, 0x02, 0x01, 0x00, 0x02, 0x05, 0x05, 0x00, 0x03, 0x07, 0x01, 0x01
        /*0010*/ 	.byte	0x02, 0x03, 0x00, 0x00, 0x02, 0x06, 0x01, 0x00, 0x04, 0x0b, 0x08, 0x00, 0x09, 0x00, 0x00, 0x00
        /*0020*/ 	.byte	0x00, 0x00, 0x00, 0x00


//--------------------- .nv.info._Z22transpose_naive_kernelPfS_ii --------------------------
	.section	.nv.info._Z22transpose_naive_kernelPfS_ii,"",@"SHT_CUDA_INFO"
	.sectionflags	@""
	.align	4


	//----- nvinfo : EIATTR_CUDA_API_VERSION
	.align		4
        /*0000*/ 	.byte	0x04, 0x37
        /*0002*/ 	.short	(.L_7 - .L_6)
.L_6:
        /*0004*/ 	.word	0x00000082


	//----- nvinfo : EIATTR_KPARAM_INFO
	.align		4
.L_7:
        /*0008*/ 	.byte	0x04, 0x17
        /*000a*/ 	.short	(.L_9 - .L_8)
.L_8:
        /*000c*/ 	.word	0x00000000
        /*0010*/ 	.short	0x0003
        /*0012*/ 	.short	0x0014
        /*0014*/ 	.byte	0x00, 0xf0, 0x11, 0x00


	//----- nvinfo : EIATTR_KPARAM_INFO
	.align		4
.L_9:
        /*0018*/ 	.byte	0x04, 0x17
        /*001a*/ 	.short	(.L_11 - .L_10)
.L_10:
        /*001c*/ 	.word	0x00000000
        /*0020*/ 	.short	0x0002
        /*0022*/ 	.short	0x0010
        /*0024*/ 	.byte	0x00, 0xf0, 0x11, 0x00


	//----- nvinfo : EIATTR_KPARAM_INFO
	.align		4
.L_11:
        /*0028*/ 	.byte	0x04, 0x17
        /*002a*/ 	.short	(.L_13 - .L_12)
.L_12:
        /*002c*/ 	.word	0x00000000
        /*0030*/ 	.short	0x0001
        /*0032*/ 	.short	0x0008
        /*0034*/ 	.byte	0x00, 0xf5, 0x21, 0x00


	//----- nvinfo : EIATTR_KPARAM_INFO
	.align		4
.L_13:
        /*0038*/ 	.byte	0x04, 0x17
        /*003a*/ 	.short	(.L_15 - .L_14)
.L_14:
        /*003c*/ 	.word	0x00000000
        /*0040*/ 	.short	0x0000
        /*0042*/ 	.short	0x0000
        /*0044*/ 	.byte	0x00, 0xf5, 0x21, 0x00


	//----- nvinfo : EIATTR_SPARSE_MMA_MASK
	.align		4
.L_15:
        /*0048*/ 	.byte	0x03, 0x50
        /*004a*/ 	.short	0x0000


	//----- nvinfo : EIATTR_MAXREG_COUNT
	.align		4
        /*004c*/ 	.byte	0x03, 0x1b
        /*004e*/ 	.short	0x00ff


	//----- nvinfo : EIATTR_MERCURY_ISA_VERSION
	.align		4
        /*0050*/ 	.byte	0x03, 0x5f
        /*0052*/ 	.short	0x0101


	//----- nvinfo : EIATTR_VRC_CTA_INIT_COUNT
	.align		4
        /*0054*/ 	.byte	0x02, 0x4a
	.zero		1
	.zero		1


	//----- nvinfo : EIATTR_EXIT_INSTR_OFFSETS
	.align		4
        /*0058*/ 	.byte	0x04, 0x1c
        /*005a*/ 	.short	(.L_17 - .L_16)


	//   ....[0]....
.L_16:
        /*005c*/ 	.word	0x00000110


	//----- nvinfo : EIATTR_CBANK_PARAM_SIZE
	.align		4
.L_17:
        /*0060*/ 	.byte	0x03, 0x19
        /*0062*/ 	.short	0x0018


	//----- nvinfo : EIATTR_PARAM_CBANK
	.align		4
        /*0064*/ 	.byte	0x04, 0x0a
        /*0066*/ 	.short	(.L_19 - .L_18)
	.align		4
.L_18:
        /*0068*/ 	.word	index@(.nv.constant0._Z22transpose_naive_kernelPfS_ii)
        /*006c*/ 	.short	0x0380
        /*006e*/ 	.short	0x0018


	//----- nvinfo : EIATTR_SW_WAR
	.align		4
.L_19:
        /*0070*/ 	.byte	0x04, 0x36
        /*0072*/ 	.short	(.L_21 - .L_20)
.L_20:
        /*0074*/ 	.word	0x00000008
.L_21:


//--------------------- .nv.callgraph             --------------------------
	.section	.nv.callgraph,"",@"SHT_CUDA_CALLGRAPH"
	.align	4
	.sectionentsize	8
	.align		4
        /*0000*/ 	.word	0x00000000
	.align		4
        /*0004*/ 	.word	0xffffffff
	.align		4
        /*0008*/ 	.word	0x00000000
	.align		4
        /*000c*/ 	.word	0xfffffffe
	.align		4
        /*0010*/ 	.word	0x00000000
	.align		4
        /*0014*/ 	.word	0xfffffffd
	.align		4
        /*0018*/ 	.word	0x00000000
	.align		4
        /*001c*/ 	.word	0xfffffffc


//--------------------- .text._Z22transpose_naive_kernelPfS_ii --------------------------
	.section	.text._Z22transpose_naive_kernelPfS_ii,"ax",@progbits
	.align	128
        .global         _Z22transpose_naive_kernelPfS_ii
        .type           _Z22transpose_naive_kernelPfS_ii,@function
        .size           _Z22transpose_naive_kernelPfS_ii,(.L_x_1 - _Z22transpose_naive_kernelPfS_ii)
        .other          _Z22transpose_naive_kernelPfS_ii,@"STO_CUDA_ENTRY STV_DEFAULT"
_Z22transpose_naive_kernelPfS_ii:
.text._Z22transpose_naive_kernelPfS_ii:
[----:B------:R-:W-:Y:S01]  /*0000*/  LDC R1, c[0x0][0x37c] ;  /* 0x0000df00ff017b82 */ /* 0x000fe20000000800 */
[----:B------:R-:W0:Y:S07]  /*0010*/  S2R R0, SR_CTAID.X ;  /* 0x0000000000007919 */ /* 0x000e2e0000002500 */
[----:B------:R-:W1:Y:S01]  /*0020*/  LDC.64 R2, c[0x0][0x380] ;  /* 0x0000e000ff027b82 */ /* 0x000e620000000a00 */
[----:B------:R-:W2:Y:S01]  /*0030*/  LDCU.64 UR6, c[0x0][0x390] ;  /* 0x00007200ff0677ac */ /* 0x000ea20008000a00 */
[----:B------:R-:W0:Y:S01]  /*0040*/  S2R R5, SR_TID.X ;  /* 0x0000000000057919 */ /* 0x000e220000002100 */
[----:B------:R-:W3:Y:S01]  /*0050*/  LDCU.64 UR4, c[0x0][0x358] ;  /* 0x00006b00ff0477ac */ /* 0x000ee20008000a00 */
[----:B------:R-:W4:Y:S01]  /*0060*/  S2R R7, SR_CTAID.Y ;  /* 0x0000000000077919 */ /* 0x000f220000002600 */
[----:B------:R-:W4:Y:S01]  /*0070*/  S2R R4, SR_TID.Y ;  /* 0x0000000000047919 */ /* 0x000f220000002200 */
[----:B0-----:R-:W-:-:S02]  /*0080*/  LEA R0, R0, R5, 0x4 ;  /* 0x0000000500007211 */ /* 0x001fc400078e20ff */
[----:B----4-:R-:W-:-:S05]  /*0090*/  LEA R7, R7, R4, 0x4 ;  /* 0x0000000407077211 */ /* 0x010fca00078e20ff */
[----:B--2---:R-:W-:-:S04]  /*00a0*/  IMAD R5, R7, UR6, R0 ;  /* 0x0000000607057c24 */ /* 0x004fc8000f8e0200 */
[----:B-1----:R-:W-:Y:S02]  /*00b0*/  IMAD.WIDE R2, R5, 0x4, R2 ;  /* 0x0000000405027825 */ /* 0x002fe400078e0202 */
[----:B------:R-:W0:Y:S04]  /*00c0*/  LDC.64 R4, c[0x0][0x388] ;  /* 0x0000e200ff047b82 */ /* 0x000e280000000a00 */
[----:B---3--:R-:W2:Y:S01]  /*00d0*/  LDG.E R3, desc[UR4][R2.64] ;  /* 0x0000000402037981 */ /* 0x008ea2000c1e1900 */
[----:B------:R-:W-:-:S04]  /*00e0*/  IMAD R7, R0, UR7, R7 ;  /* 0x0000000700077c24 */ /* 0x000fc8000f8e0207 */
[----:B0-----:R-:W-:-:S05]  /*00f0*/  IMAD.WIDE R4, R7, 0x4, R4 ;  /* 0x0000000407047825 */ /* 0x001fca00078e0204 */
[----:B--2---:R-:W-:Y:S01]  /*0100*/  STG.E desc[UR4][R4.64], R3 ;  /* 0x0000000304007986 */ /* 0x004fe2000c101904 */
[----:B------:R-:W-:Y:S05]  /*0110*/  EXIT ;  /* 0x000000000000794d */ /* 0x000fea0003800000 */
.L_x_0:
[----:B------:R-:W-:-:S00]  /*0120*/  BRA `(.L_x_0) ;  /* 0xfffffffc00fc7947 */ /* 0x000fc0000383ffff */
[----:B------:R-:W-:-:S00]  /*0130*/  NOP ;  /* 0x0000000000007918 */ /* 0x000fc00000000000 */
        /* <DEDUP_REMOVED lines=12> */
.L_x_1:


//--------------------- .nv.shared.reserved.0     --------------------------
	.section	.nv.shared.reserved.0,"aw",@nobits
	.weak		__nv_reservedSMEM_offset_0_alias
	.size		__nv_reservedSMEM_offset_0_alias, 0, 64
	.other		__nv_reservedSMEM_offset_0_alias,@"STO_CUDA_RESERVED_SHARED STV_DEFAULT"
__nv_reservedSMEM_offset_0_alias:
	.zero		0
	.zero		64


//--------------------- .nv.constant0._Z22transpose_naive_kernelPfS_ii --------------------------
	.section	.nv.constant0._Z22transpose_naive_kernelPfS_ii,"a",@progbits
	.sectionflags	@""
	.align	4
.nv.constant0._Z22transpose_naive_kernelPfS_ii:
	.zero		920


//--------------------- SYMBOLS --------------------------

	.type		.nv.reservedSmem.offset0,@object
	.size		.nv.reservedSmem.offset0,0x4
